//
// Generated by NVIDIA NVVM Compiler
//
// Compiler Build ID: CL-36424714
// Cuda compilation tools, release 13.0, V13.0.88
// Based on NVVM 20.0.0
//

.version 9.0
.target sm_100
.address_size 64

	// .globl	_Z3dotPfS_S_ii
// _ZZ3dotPfS_S_iiE5cache has been demoted

.visible .entry _Z3dotPfS_S_ii(
	.param .u64 .ptr .align 1 _Z3dotPfS_S_ii_param_0,
	.param .u64 .ptr .align 1 _Z3dotPfS_S_ii_param_1,
	.param .u64 .ptr .align 1 _Z3dotPfS_S_ii_param_2,
	.param .u32 _Z3dotPfS_S_ii_param_3,
	.param .u32 _Z3dotPfS_S_ii_param_4
)
{
	.reg .pred 	%p<7>;
	.reg .b32 	%r<19>;
	.reg .b32 	%f<11>;
	.reg .b64 	%rd<12>;
	// demoted variable
	.shared .align 4 .b8 _ZZ3dotPfS_S_iiE5cache[4096];
	ld.param.u64 	%rd1, [_Z3dotPfS_S_ii_param_0];
	ld.param.u64 	%rd2, [_Z3dotPfS_S_ii_param_1];
	ld.param.u64 	%rd3, [_Z3dotPfS_S_ii_param_2];
	ld.param.u32 	%r11, [_Z3dotPfS_S_ii_param_4];
	mov.u32 	%r1, %tid.x;
	mov.u32 	%r18, %ntid.x;
	mov.u32 	%r3, %ctaid.x;
	mad.lo.s32 	%r17, %r18, %r3, %r1;
	setp.ge.s32 	%p1, %r17, %r11;
	mov.f32 	%f10, 0f00000000;
	@%p1 bra 	$L__BB0_4;
	mov.u32 	%r12, %nctaid.x;
	mul.lo.s32 	%r5, %r12, %r18;
$L__BB0_2:
	mov.u32 	%r6, %r17;
	add.s32 	%r17, %r6, %r5;
	setp.lt.s32 	%p2, %r17, %r11;
	@%p2 bra 	$L__BB0_2;
	cvta.to.global.u64 	%rd4, %rd1;
	mul.wide.s32 	%rd5, %r6, 4;
	add.s64 	%rd6, %rd4, %rd5;
	ld.global.f32 	%f4, [%rd6];
	cvta.to.global.u64 	%rd7, %rd2;
	add.s64 	%rd8, %rd7, %rd5;
	ld.global.f32 	%f5, [%rd8];
	mul.f32 	%f10, %f4, %f5;
$L__BB0_4:
	shl.b32 	%r13, %r1, 2;
	mov.u32 	%r14, _ZZ3dotPfS_S_iiE5cache;
	add.s32 	%r8, %r14, %r13;
	st.shared.f32 	[%r8], %f10;
	bar.sync 	0;
	setp.lt.u32 	%p3, %r18, 2;
	@%p3 bra 	$L__BB0_8;
$L__BB0_5:
	shr.u32 	%r10, %r18, 1;
	setp.ge.u32 	%p4, %r1, %r10;
	@%p4 bra 	$L__BB0_7;
	shl.b32 	%r15, %r10, 2;
	add.s32 	%r16, %r8, %r15;
	ld.shared.f32 	%f6, [%r16];
	ld.shared.f32 	%f7, [%r8];
	add.f32 	%f8, %f6, %f7;
	st.shared.f32 	[%r8], %f8;
$L__BB0_7:
	bar.sync 	0;
	setp.gt.u32 	%p5, %r18, 3;
	mov.u32 	%r18, %r10;
	@%p5 bra 	$L__BB0_5;
$L__BB0_8:
	setp.ne.s32 	%p6, %r1, 0;
	@%p6 bra 	$L__BB0_10;
	ld.shared.f32 	%f9, [_ZZ3dotPfS_S_iiE5cache];
	cvta.to.global.u64 	%rd9, %rd3;
	mul.wide.u32 	%rd10, %r3, 4;
	add.s64 	%rd11, %rd9, %rd10;
	st.global.f32 	[%rd11], %f9;
$L__BB0_10:
	ret;

}


// ===== COMPILED SASS (sm_100) =====

	.target	sm_100

	.elftype	@"ET_EXEC"


//--------------------- .note.nv.tkinfo           --------------------------
	.section	.note.nv.tkinfo,"",@"SHT_NOTE"
	.sectionflags	@"SHF_NOTE_NV_TKINFO"
	.tkinfo
        /*0018*/ 	.word	0x00000002
        /*0030*/ 	.string	""
        /*0030*/ 	.string	"ptxas"
        /*0030*/ 	.string	"Cuda compilation tools, release 13.0, V13.0.88"
        /*0030*/ 	.string	"Build cuda_13.0.r13.0/compiler.36424714_0"
        /*0030*/ 	.string	"-arch sm_100 -m 64 "



//--------------------- .note.nv.cuinfo           --------------------------
	.section	.note.nv.cuinfo,"",@"SHT_NOTE"
	.sectionflags	@"SHF_NOTE_NV_CUINFO"
        /*0018*/ 	.short	0x0002
        /*001a*/ 	.short	0x0064
        /*001c*/ 	.short	0x0082
	.zero		2


//--------------------- .nv.info                  --------------------------
	.section	.nv.info,"",@"SHT_CUDA_INFO"
	.align	4


	//----- nvinfo : EIATTR_REGCOUNT
	.align		4
        /*0000*/ 	.byte	0x04, 0x2f
        /*0002*/ 	.short	(.L_1 - .L_0)
	.align		4
.L_0:
        /*0004*/ 	.word	index@(_Z3dotPfS_S_ii)
        /*0008*/ 	.word	0x0000000c


	//----- nvinfo : EIATTR_FRAME_SIZE
	.align		4
.L_1:
        /*000c*/ 	.byte	0x04, 0x11
        /*000e*/ 	.short	(.L_3 - .L_2)
	.align		4
.L_2:
        /*0010*/ 	.word	index@(_Z3dotPfS_S_ii)
        /*0014*/ 	.word	0x00000000


	//----- nvinfo : EIATTR_MIN_STACK_SIZE
	.align		4
.L_3:
        /*0018*/ 	.byte	0x04, 0x12
        /*001a*/ 	.short	(.L_5 - .L_4)
	.align		4
.L_4:
        /*001c*/ 	.word	index@(_Z3dotPfS_S_ii)
        /*0020*/ 	.word	0x00000000
.L_5:


//--------------------- .nv.compat                --------------------------
	.section	.nv.compat,"",@"SHT_CUDA_COMPAT_INFO"
	.align	4
        /*0000*/ 	.byte	0x02, 0x09, 0x00, 0x00, 0x02, 0x02, 0x01, 0x00, 0x02, 0x05, 0x05, 0x00, 0x03, 0x07, 0x01, 0x01
        /*0010*/ 	.byte	0x02, 0x03, 0x00, 0x00, 0x02, 0x06, 0x01, 0x00, 0x04, 0x0b, 0x08, 0x00, 0x09, 0x00, 0x00, 0x00
        /*0020*/ 	.byte	0x00, 0x00, 0x00, 0x00


//--------------------- .nv.info._Z3dotPfS_S_ii   --------------------------
	.section	.nv.info._Z3dotPfS_S_ii,"",@"SHT_CUDA_INFO"
	.sectionflags	@""
	.align	4


	//----- nvinfo : EIATTR_CUDA_API_VERSION
	.align		4
        /*0000*/ 	.byte	0x04, 0x37
        /*0002*/ 	.short	(.L_7 - .L_6)
.L_6:
        /*0004*/ 	.word	0x00000082


	//----- nvinfo : EIATTR_KPARAM_INFO
	.align		4
.L_7:
        /*0008*/ 	.byte	0x04, 0x17
        /*000a*/ 	.short	(.L_9 - .L_8)
.L_8:
        /*000c*/ 	.word	0x00000000
        /*0010*/ 	.short	0x0004
        /*0012*/ 	.short	0x001c
        /*0014*/ 	.byte	0x00, 0xf0, 0x11, 0x00


	//----- nvinfo : EIATTR_KPARAM_INFO
	.align		4
.L_9:
        /*0018*/ 	.byte	0x04, 0x17
        /*001a*/ 	.short	(.L_11 - .L_10)
.L_10:
        /*001c*/ 	.word	0x00000000
        /*0020*/ 	.short	0x0003
        /*0022*/ 	.short	0x0018
        /*0024*/ 	.byte	0x00, 0xf0, 0x11, 0x00


	//----- nvinfo : EIATTR_KPARAM_INFO
	.align		4
.L_11:
        /*0028*/ 	.byte	0x04, 0x17
        /*002a*/ 	.short	(.L_13 - .L_12)
.L_12:
        /*002c*/ 	.word	0x00000000
        /*0030*/ 	.short	0x0002
        /*0032*/ 	.short	0x0010
        /*0034*/ 	.byte	0x00, 0xf5, 0x21, 0x00


	//----- nvinfo : EIATTR_KPARAM_INFO
	.align		4
.L_13:
        /*0038*/ 	.byte	0x04, 0x17
        /*003a*/ 	.short	(.L_15 - .L_14)
.L_14:
        /*003c*/ 	.word	0x00000000
        /*0040*/ 	.short	0x0001
        /*0042*/ 	.short	0x0008
        /*0044*/ 	.byte	0x00, 0xf5, 0x21, 0x00


	//----- nvinfo : EIATTR_KPARAM_INFO
	.align		4
.L_15:
        /*0048*/ 	.byte	0x04, 0x17
        /*004a*/ 	.short	(.L_17 - .L_16)
.L_16:
        /*004c*/ 	.word	0x00000000
        /*0050*/ 	.short	0x0000
        /*0052*/ 	.short	0x0000
        /*0054*/ 	.byte	0x00, 0xf5, 0x21, 0x00


	//----- nvinfo : EIATTR_SPARSE_MMA_MASK
	.align		4
.L_17:
        /*0058*/ 	.byte	0x03, 0x50
        /*005a*/ 	.short	0x0000


	//----- nvinfo : EIATTR_MAXREG_COUNT
	.align		4
        /*005c*/ 	.byte	0x03, 0x1b
        /*005e*/ 	.short	0x00ff


	//----- nvinfo : EIATTR_NUM_BARRIERS
	.align		4
        /*0060*/ 	.byte	0x02, 0x4c
        /*0062*/ 	.byte	0x01
	.zero		1


	//----- nvinfo : EIATTR_MERCURY_ISA_VERSION
	.align		4
        /*0064*/ 	.byte	0x03, 0x5f
        /*0066*/ 	.short	0x0101


	//----- nvinfo : EIATTR_VRC_CTA_INIT_COUNT
	.align		4
        /*0068*/ 	.byte	0x02, 0x4a
	.zero		1
	.zero		1


	//----- nvinfo : EIATTR_EXIT_INSTR_OFFSETS
	.align		4
        /*006c*/ 	.byte	0x04, 0x1c
        /*006e*/ 	.short	(.L_19 - .L_18)


	//   ....[0]....
.L_18:
        /*0070*/ 	.word	0x00000300


	//   ....[1]....
        /*0074*/ 	.word	0x00000380


	//----- nvinfo : EIATTR_CRS_STACK_SIZE
	.align		4
.L_19:
        /*0078*/ 	.byte	0x04, 0x1e
        /*007a*/ 	.short	(.L_21 - .L_20)
.L_20:
        /*007c*/ 	.word	0x00000000


	//----- nvinfo : EIATTR_CBANK_PARAM_SIZE
	.align		4
.L_21:
        /*0080*/ 	.byte	0x03, 0x19
        /*0082*/ 	.short	0x0020


	//----- nvinfo : EIATTR_PARAM_CBANK
	.align		4
        /*0084*/ 	.byte	0x04, 0x0a
        /*0086*/ 	.short	(.L_23 - .L_22)
	.align		4
.L_22:
        /*0088*/ 	.word	index@(.nv.constant0._Z3dotPfS_S_ii)
        /*008c*/ 	.short	0x0380
        /*008e*/ 	.short	0x0020


	//----- nvinfo : EIATTR_SW_WAR
	.align		4
.L_23:
        /*0090*/ 	.byte	0x04, 0x36
        /*0092*/ 	.short	(.L_25 - .L_24)
.L_24:
        /*0094*/ 	.word	0x00000008
.L_25:


//--------------------- .nv.callgraph             --------------------------
	.section	.nv.callgraph,"",@"SHT_CUDA_CALLGRAPH"
	.align	4
	.sectionentsize	8
	.align		4
        /*0000*/ 	.word	0x00000000
	.align		4
        /*0004*/ 	.word	0xffffffff
	.align		4
        /*0008*/ 	.word	0x00000000
	.align		4
        /*000c*/ 	.word	0xfffffffe
	.align		4
        /*0010*/ 	.word	0x00000000
	.align		4
        /*0014*/ 	.word	0xfffffffd
	.align		4
        /*0018*/ 	.word	0x00000000
	.align		4
        /*001c*/ 	.word	0xfffffffc


//--------------------- .text._Z3dotPfS_S_ii      --------------------------
	.section	.text._Z3dotPfS_S_ii,"ax",@progbits
	.align	128
        .global         _Z3dotPfS_S_ii
        .type           _Z3dotPfS_S_ii,@function
        .size           _Z3dotPfS_S_ii,(.L_x_7 - _Z3dotPfS_S_ii)
        .other          _Z3dotPfS_S_ii,@"STO_CUDA_ENTRY STV_DEFAULT"
_Z3dotPfS_S_ii:
.text._Z3dotPfS_S_ii:
[----:B------:R-:W-:Y:S01]  /*0000*/  LDC R1, c[0x0][0x37c] ;  /* 0x0000df00ff017b82 */ /* 0x000fe20000000800 */
[----:B------:R-:W0:Y:S01]  /*0010*/  S2R R8, SR_TID.X ;  /* 0x0000000000087919 */ /* 0x000e220000002100 */
[----:B------:R-:W1:Y:S01]  /*0020*/  LDCU UR4, c[0x0][0x360] ;  /* 0x00006c00ff0477ac */ /* 0x000e620008000800 */
[----:B------:R-:W-:Y:S01]  /*0030*/  BSSY.RECONVERGENT B0, `(.L_x_0) ;  /* 0x0000018000007945 */ /* 0x000fe20003800200 */
[----:B------:R-:W-:Y:S01]  /*0040*/  IMAD.MOV.U32 R7, RZ, RZ, RZ ;  /* 0x000000ffff077224 */ /* 0x000fe200078e00ff */
[----:B------:R-:W0:Y:S01]  /*0050*/  S2R R9, SR_CTAID.X ;  /* 0x0000000000097919 */ /* 0x000e220000002500 */
[----:B------:R-:W2:Y:S01]  /*0060*/  LDCU UR5, c[0x0][0x39c] ;  /* 0x00007380ff0577ac */ /* 0x000ea20008000800 */
[----:B------:R-:W3:Y:S01]  /*0070*/  LDCU.64 UR6, c[0x0][0x358] ;  /* 0x00006b00ff0677ac */ /* 0x000ee20008000a00 */
[----:B-1----:R-:W-:Y:S02]  /*0080*/  IMAD.U32 R6, RZ, RZ, UR4 ;  /* 0x00000004ff067e24 */ /* 0x002fe4000f8e00ff */
[----:B0-----:R-:W-:-:S05]  /*0090*/  IMAD R0, R9, UR4, R8 ;  /* 0x0000000409007c24 */ /* 0x001fca000f8e0208 */
[----:B--2---:R-:W-:-:S13]  /*00a0*/  ISETP.GE.AND P0, PT, R0, UR5, PT ;  /* 0x0000000500007c0c */ /* 0x004fda000bf06270 */
[----:B---3--:R-:W-:Y:S05]  /*00b0*/  @P0 BRA `(.L_x_1) ;  /* 0x00000000003c0947 */ /* 0x008fea0003800000 */
[----:B------:R-:W0:Y:S01]  /*00c0*/  LDCU UR4, c[0x0][0x370] ;  /* 0x00006e00ff0477ac */ /* 0x000e220008000800 */
[----:B------:R-:W-:Y:S01]  /*00d0*/  BSSY.RECONVERGENT B1, `(.L_x_2) ;  /* 0x0000006000017945 */ /* 0x000fe20003800200 */
[----:B0-----:R-:W-:-:S07]  /*00e0*/  IMAD R3, R6, UR4, RZ ;  /* 0x0000000406037c24 */ /* 0x001fce000f8e02ff */
.L_x_3:
[----:B------:R-:W-:Y:S01]  /*00f0*/  MOV R7, R0 ;  /* 0x0000000000077202 */ /* 0x000fe20000000f00 */
[----:B------:R-:W-:-:S05]  /*0100*/  IMAD.IADD R0, R3, 0x1, R0 ;  /* 0x0000000103007824 */ /* 0x000fca00078e0200 */
[----:B------:R-:W-:-:S13]  /*0110*/  ISETP.GE.AND P0, PT, R0, UR5, PT ;  /* 0x0000000500007c0c */ /* 0x000fda000bf06270 */
[----:B------:R-:W-:Y:S05]  /*0120*/  @!P0 BRA `(.L_x_3) ;  /* 0xfffffffc00f08947 */ /* 0x000fea000383ffff */
[----:B------:R-:W-:Y:S05]  /*0130*/  BSYNC.RECONVERGENT B1 ;  /* 0x0000000000017941 */ /* 0x000fea0003800200 */
.L_x_2:
[----:B------:R-:W0:Y:S08]  /*0140*/  LDC.64 R2, c[0x0][0x380] ;  /* 0x0000e000ff027b82 */ /* 0x000e300000000a00 */
[----:B------:R-:W1:Y:S01]  /*0150*/  LDC.64 R4, c[0x0][0x388] ;  /* 0x0000e200ff047b82 */ /* 0x000e620000000a00 */
[----:B0-----:R-:W-:-:S06]  /*0160*/  IMAD.WIDE R2, R7, 0x4, R2 ;  /* 0x0000000407027825 */ /* 0x001fcc00078e0202 */
[----:B------:R-:W2:Y:S01]  /*0170*/  LDG.E R2, desc[UR6][R2.64] ;  /* 0x0000000602027981 */ /* 0x000ea2000c1e1900 */
[----:B-1----:R-:W-:-:S06]  /*0180*/  IMAD.WIDE R4, R7, 0x4, R4 ;  /* 0x0000000407047825 */ /* 0x002fcc00078e0204 */
[----:B------:R-:W2:Y:S02]  /*0190*/  LDG.E R5, desc[UR6][R4.64] ;  /* 0x0000000604057981 */ /* 0x000ea4000c1e1900 */
[----:B--2---:R-:W-:-:S07]  /*01a0*/  FMUL R7, R2, R5 ;  /* 0x0000000502077220 */ /* 0x004fce0000400000 */
.L_x_1:
[----:B------:R-:W-:Y:S05]  /*01b0*/  BSYNC.RECONVERGENT B0 ;  /* 0x0000000000007941 */ /* 0x000fea0003800200 */
.L_x_0:
[----:B------:R-:W0:Y:S01]  /*01c0*/  S2UR UR5, SR_CgaCtaId ;  /* 0x00000000000579c3 */ /* 0x000e220000008800 */
[----:B------:R-:W-:Y:S01]  /*01d0*/  UMOV UR4, 0x400 ;  /* 0x0000040000047882 */ /* 0x000fe20000000000 */
[----:B------:R-:W-:Y:S02]  /*01e0*/  ISETP.GE.U32.AND P1, PT, R6, 0x2, PT ;  /* 0x000000020600780c */ /* 0x000fe40003f26070 */
[----:B------:R-:W-:Y:S01]  /*01f0*/  ISETP.NE.AND P0, PT, R8, RZ, PT ;  /* 0x000000ff0800720c */ /* 0x000fe20003f05270 */
[----:B0-----:R-:W-:-:S06]  /*0200*/  ULEA UR4, UR5, UR4, 0x18 ;  /* 0x0000000405047291 */ /* 0x001fcc000f8ec0ff */
[----:B------:R-:W-:-:S05]  /*0210*/  LEA R0, R8, UR4, 0x2 ;  /* 0x0000000408007c11 */ /* 0x000fca000f8e10ff */
[----:B------:R0:W-:Y:S01]  /*0220*/  STS [R0], R7 ;  /* 0x0000000700007388 */ /* 0x0001e20000000800 */
[----:B------:R-:W-:Y:S06]  /*0230*/  BAR.SYNC.DEFER_BLOCKING 0x0 ;  /* 0x0000000000007b1d */ /* 0x000fec0000010000 */
[----:B------:R-:W-:Y:S05]  /*0240*/  @!P1 BRA `(.L_x_4) ;  /* 0x00000000002c9947 */ /* 0x000fea0003800000 */
.L_x_5:
[----:B------:R-:W-:-:S04]  /*0250*/  SHF.R.U32.HI R5, RZ, 0x1, R6 ;  /* 0x00000001ff057819 */ /* 0x000fc80000011606 */
[----:B------:R-:W-:-:S13]  /*0260*/  ISETP.GE.U32.AND P1, PT, R8, R5, PT ;  /* 0x000000050800720c */ /* 0x000fda0003f26070 */
[----:B------:R-:W-:Y:S01]  /*0270*/  @!P1 LEA R2, R5, R0, 0x2 ;  /* 0x0000000005029211 */ /* 0x000fe200078e10ff */
[----:B------:R-:W-:Y:S05]  /*0280*/  @!P1 LDS R3, [R0] ;  /* 0x0000000000039984 */ /* 0x000fea0000000800 */
[----:B------:R-:W1:Y:S02]  /*0290*/  @!P1 LDS R2, [R2] ;  /* 0x0000000002029984 */ /* 0x000e640000000800 */
[----:B-1----:R-:W-:-:S05]  /*02a0*/  @!P1 FADD R3, R2, R3 ;  /* 0x0000000302039221 */ /* 0x002fca0000000000 */
[----:B------:R1:W-:Y:S01]  /*02b0*/  @!P1 STS [R0], R3 ;  /* 0x0000000300009388 */ /* 0x0003e20000000800 */
[----:B------:R-:W-:Y:S01]  /*02c0*/  BAR.SYNC.DEFER_BLOCKING 0x0 ;  /* 0x0000000000007b1d */ /* 0x000fe20000010000 */
[----:B------:R-:W-:Y:S02]  /*02d0*/  ISETP.GT.U32.AND P1, PT, R6, 0x3, PT ;  /* 0x000000030600780c */ /* 0x000fe40003f24070 */
[----:B------:R-:W-:-:S11]  /*02e0*/  MOV R6, R5 ;  /* 0x0000000500067202 */ /* 0x000fd60000000f00 */
[----:B-1----:R-:W-:Y:S05]  /*02f0*/  @P1 BRA `(.L_x_5) ;  /* 0xfffffffc00d41947 */ /* 0x002fea000383ffff */
.L_x_4:
[----:B------:R-:W-:Y:S05]  /*0300*/  @P0 EXIT ;  /* 0x000000000000094d */ /* 0x000fea0003800000 */
[----:B------:R-:W1:Y:S01]  /*0310*/  S2UR UR5, SR_CgaCtaId ;  /* 0x00000000000579c3 */ /* 0x000e620000008800 */
[----:B------:R-:W-:-:S07]  /*0320*/  UMOV UR4, 0x400 ;  /* 0x0000040000047882 */ /* 0x000fce0000000000 */
[----:B------:R-:W2:Y:S01]  /*0330*/  LDC.64 R2, c[0x0][0x390] ;  /* 0x0000e400ff027b82 */ /* 0x000ea20000000a00 */
[----:B-1----:R-:W-:Y:S01]  /*0340*/  ULEA UR4, UR5, UR4, 0x18 ;  /* 0x0000000405047291 */ /* 0x002fe2000f8ec0ff */
[----:B--2---:R-:W-:-:S08]  /*0350*/  IMAD.WIDE.U32 R2, R9, 0x4, R2 ;  /* 0x0000000409027825 */ /* 0x004fd000078e0002 */
[----:B------:R-:W1:Y:S04]  /*0360*/  LDS R5, [UR4] ;  /* 0x00000004ff057984 */ /* 0x000e680008000800 */
[----:B-1----:R-:W-:Y:S01]  /*0370*/  STG.E desc[UR6][R2.64], R5 ;  /* 0x0000000502007986 */ /* 0x002fe2000c101906 */
[----:B------:R-:W-:Y:S05]  /*0380*/  EXIT ;  /* 0x000000000000794d */ /* 0x000fea0003800000 */
.L_x_6:
[----:B------:R-:W-:-:S00]  /*0390*/  BRA `(.L_x_6) ;  /* 0xfffffffc00fc7947 */ /* 0x000fc0000383ffff */
[----:B------:R-:W-:-:S00]  /*03a0*/  NOP ;  /* 0x0000000000007918 */ /* 0x000fc00000000000 */
        /* <DEDUP_REMOVED lines=13> */
.L_x_7:


//--------------------- .nv.shared._Z3dotPfS_S_ii --------------------------
	.section	.nv.shared._Z3dotPfS_S_ii,"aw",@nobits
	.sectionflags	@""
	.align	4
.nv.shared._Z3dotPfS_S_ii:
	.zero		5120


//--------------------- .nv.shared.reserved.0     --------------------------
	.section	.nv.shared.reserved.0,"aw",@nobits
	.weak		__nv_reservedSMEM_offset_0_alias
	.size		__nv_reservedSMEM_offset_0_alias, 0, 64
	.other		__nv_reservedSMEM_offset_0_alias,@"STO_CUDA_RESERVED_SHARED STV_DEFAULT"
__nv_reservedSMEM_offset_0_alias:
	.zero		0
	.zero		64


//--------------------- .nv.constant0._Z3dotPfS_S_ii --------------------------
	.section	.nv.constant0._Z3dotPfS_S_ii,"a",@progbits
	.sectionflags	@""
	.align	4
.nv.constant0._Z3dotPfS_S_ii:
	.zero		928


//--------------------- SYMBOLS --------------------------

	.type		.nv.reservedSmem.offset0,@object
	.size		.nv.reservedSmem.offset0,0x4
	.type		.nv.reservedSmem.cap,@object
	.size		.nv.reservedSmem.cap,0x4
